//
// Generated by NVIDIA NVVM Compiler
//
// Compiler Build ID: CL-36424714
// Cuda compilation tools, release 13.0, V13.0.88
// Based on NVVM 20.0.0
//

.version 9.0
.target sm_100
.address_size 64

	// .globl	_Z6addOnePim

.visible .entry _Z6addOnePim(
	.param .u64 .ptr .align 1 _Z6addOnePim_param_0,
	.param .u64 _Z6addOnePim_param_1
)
{
	.reg .pred 	%p<2>;
	.reg .b32 	%r<7>;
	.reg .b64 	%rd<7>;

	ld.param.u64 	%rd2, [_Z6addOnePim_param_0];
	ld.param.u64 	%rd3, [_Z6addOnePim_param_1];
	mov.u32 	%r1, %ctaid.x;
	mov.u32 	%r2, %ntid.x;
	mov.u32 	%r3, %tid.x;
	mad.lo.s32 	%r4, %r1, %r2, %r3;
	cvt.u64.u32 	%rd1, %r4;
	setp.le.u64 	%p1, %rd3, %rd1;
	@%p1 bra 	$L__BB0_2;
	cvta.to.global.u64 	%rd4, %rd2;
	shl.b64 	%rd5, %rd1, 2;
	add.s64 	%rd6, %rd4, %rd5;
	ld.global.u32 	%r5, [%rd6];
	add.s32 	%r6, %r5, 1;
	st.global.u32 	[%rd6], %r6;
$L__BB0_2:
	ret;

}


// ===== COMPILED SASS (sm_100) =====

	.target	sm_100

	.elftype	@"ET_EXEC"


//--------------------- .note.nv.tkinfo           --------------------------
	.section	.note.nv.tkinfo,"",@"SHT_NOTE"
	.sectionflags	@"SHF_NOTE_NV_TKINFO"
	.tkinfo
        /*0018*/ 	.word	0x00000002
        /*0030*/ 	.string	""
        /*0030*/ 	.string	"ptxas"
        /*0030*/ 	.string	"Cuda compilation tools, release 13.0, V13.0.88"
        /*0030*/ 	.string	"Build cuda_13.0.r13.0/compiler.36424714_0"
        /*0030*/ 	.string	"-arch sm_100 -m 64 "



//--------------------- .note.nv.cuinfo           --------------------------
	.section	.note.nv.cuinfo,"",@"SHT_NOTE"
	.sectionflags	@"SHF_NOTE_NV_CUINFO"
        /*0018*/ 	.short	0x0002
        /*001a*/ 	.short	0x0064
        /*001c*/ 	.short	0x0082
	.zero		2


//--------------------- .nv.info                  --------------------------
	.section	.nv.info,"",@"SHT_CUDA_INFO"
	.align	4


	//----- nvinfo : EIATTR_REGCOUNT
	.align		4
        /*0000*/ 	.byte	0x04, 0x2f
        /*0002*/ 	.short	(.L_1 - .L_0)
	.align		4
.L_0:
        /*0004*/ 	.word	index@(_Z6addOnePim)
        /*0008*/ 	.word	0x00000008


	//----- nvinfo : EIATTR_FRAME_SIZE
	.align		4
.L_1:
        /*000c*/ 	.byte	0x04, 0x11
        /*000e*/ 	.short	(.L_3 - .L_2)
	.align		4
.L_2:
        /*0010*/ 	.word	index@(_Z6addOnePim)
        /*0014*/ 	.word	0x00000000


	//----- nvinfo : EIATTR_MIN_STACK_SIZE
	.align		4
.L_3:
        /*0018*/ 	.byte	0x04, 0x12
        /*001a*/ 	.short	(.L_5 - .L_4)
	.align		4
.L_4:
        /*001c*/ 	.word	index@(_Z6addOnePim)
        /*0020*/ 	.word	0x00000000
.L_5:


//--------------------- .nv.compat                --------------------------
	.section	.nv.compat,"",@"SHT_CUDA_COMPAT_INFO"
	.align	4
        /*0000*/ 	.byte	0x02, 0x09, 0x00, 0x00, 0x02, 0x02, 0x01, 0x00, 0x02, 0x05, 0x05, 0x00, 0x03, 0x07, 0x01, 0x01
        /*0010*/ 	.byte	0x02, 0x03, 0x00, 0x00, 0x02, 0x06, 0x01, 0x00, 0x04, 0x0b, 0x08, 0x00, 0x09, 0x00, 0x00, 0x00
        /*0020*/ 	.byte	0x00, 0x00, 0x00, 0x00


//--------------------- .nv.info._Z6addOnePim     --------------------------
	.section	.nv.info._Z6addOnePim,"",@"SHT_CUDA_INFO"
	.sectionflags	@""
	.align	4


	//----- nvinfo : EIATTR_CUDA_API_VERSION
	.align		4
        /*0000*/ 	.byte	0x04, 0x37
        /*0002*/ 	.short	(.L_7 - .L_6)
.L_6:
        /*0004*/ 	.word	0x00000082


	//----- nvinfo : EIATTR_KPARAM_INFO
	.align		4
.L_7:
        /*0008*/ 	.byte	0x04, 0x17
        /*000a*/ 	.short	(.L_9 - .L_8)
.L_8:
        /*000c*/ 	.word	0x00000000
        /*0010*/ 	.short	0x0001
        /*0012*/ 	.short	0x0008
        /*0014*/ 	.byte	0x00, 0xf0, 0x21, 0x00


	//----- nvinfo : EIATTR_KPARAM_INFO
	.align		4
.L_9:
        /*0018*/ 	.byte	0x04, 0x17
        /*001a*/ 	.short	(.L_11 - .L_10)
.L_10:
        /*001c*/ 	.word	0x00000000
        /*0020*/ 	.short	0x0000
        /*0022*/ 	.short	0x0000
        /*0024*/ 	.byte	0x00, 0xf5, 0x21, 0x00


	//----- nvinfo : EIATTR_SPARSE_MMA_MASK
	.align		4
.L_11:
        /*0028*/ 	.byte	0x03, 0x50
        /*002a*/ 	.short	0x0000


	//----- nvinfo : EIATTR_MAXREG_COUNT
	.align		4
        /*002c*/ 	.byte	0x03, 0x1b
        /*002e*/ 	.short	0x00ff


	//----- nvinfo : EIATTR_MERCURY_ISA_VERSION
	.align		4
        /*0030*/ 	.byte	0x03, 0x5f
        /*0032*/ 	.short	0x0101


	//----- nvinfo : EIATTR_VRC_CTA_INIT_COUNT
	.align		4
        /*0034*/ 	.byte	0x02, 0x4a
	.zero		1
	.zero		1


	//----- nvinfo : EIATTR_EXIT_INSTR_OFFSETS
	.align		4
        /*0038*/ 	.byte	0x04, 0x1c
        /*003a*/ 	.short	(.L_13 - .L_12)


	//   ....[0]....
.L_12:
        /*003c*/ 	.word	0x00000080


	//   ....[1]....
        /*0040*/ 	.word	0x00000100


	//----- nvinfo : EIATTR_CBANK_PARAM_SIZE
	.align		4
.L_13:
        /*0044*/ 	.byte	0x03, 0x19
        /*0046*/ 	.short	0x0010


	//----- nvinfo : EIATTR_PARAM_CBANK
	.align		4
        /*0048*/ 	.byte	0x04, 0x0a
        /*004a*/ 	.short	(.L_15 - .L_14)
	.align		4
.L_14:
        /*004c*/ 	.word	index@(.nv.constant0._Z6addOnePim)
        /*0050*/ 	.short	0x0380
        /*0052*/ 	.short	0x0010


	//----- nvinfo : EIATTR_SW_WAR
	.align		4
.L_15:
        /*0054*/ 	.byte	0x04, 0x36
        /*0056*/ 	.short	(.L_17 - .L_16)
.L_16:
        /*0058*/ 	.word	0x00000008
.L_17:


//--------------------- .nv.callgraph             --------------------------
	.section	.nv.callgraph,"",@"SHT_CUDA_CALLGRAPH"
	.align	4
	.sectionentsize	8
	.align		4
        /*0000*/ 	.word	0x00000000
	.align		4
        /*0004*/ 	.word	0xffffffff
	.align		4
        /*0008*/ 	.word	0x00000000
	.align		4
        /*000c*/ 	.word	0xfffffffe
	.align		4
        /*0010*/ 	.word	0x00000000
	.align		4
        /*0014*/ 	.word	0xfffffffd
	.align		4
        /*0018*/ 	.word	0x00000000
	.align		4
        /*001c*/ 	.word	0xfffffffc


//--------------------- .text._Z6addOnePim        --------------------------
	.section	.text._Z6addOnePim,"ax",@progbits
	.align	128
        .global         _Z6addOnePim
        .type           _Z6addOnePim,@function
        .size           _Z6addOnePim,(.L_x_1 - _Z6addOnePim)
        .other          _Z6addOnePim,@"STO_CUDA_ENTRY STV_DEFAULT"
_Z6addOnePim:
.text._Z6addOnePim:
[----:B------:R-:W-:Y:S01]  /*0000*/  LDC R1, c[0x0][0x37c] ;  /* 0x0000df00ff017b82 */ /* 0x000fe20000000800 */
[----:B------:R-:W0:Y:S07]  /*0010*/  S2R R3, SR_TID.X ;  /* 0x0000000000037919 */ /* 0x000e2e0000002100 */
[----:B------:R-:W0:Y:S01]  /*0020*/  S2UR UR4, SR_CTAID.X ;  /* 0x00000000000479c3 */ /* 0x000e220000002500 */
[----:B------:R-:W1:Y:S07]  /*0030*/  LDCU.64 UR6, c[0x0][0x388] ;  /* 0x00007100ff0677ac */ /* 0x000e6e0008000a00 */
[----:B------:R-:W0:Y:S02]  /*0040*/  LDC R0, c[0x0][0x360] ;  /* 0x0000d800ff007b82 */ /* 0x000e240000000800 */
[----:B0-----:R-:W-:-:S05]  /*0050*/  IMAD R0, R0, UR4, R3 ;  /* 0x0000000400007c24 */ /* 0x001fca000f8e0203 */
[----:B-1----:R-:W-:-:S04]  /*0060*/  ISETP.GE.U32.AND P0, PT, R0, UR6, PT ;  /* 0x0000000600007c0c */ /* 0x002fc8000bf06070 */
[----:B------:R-:W-:-:S13]  /*0070*/  ISETP.GE.U32.AND.EX P0, PT, RZ, UR7, PT, P0 ;  /* 0x00000007ff007c0c */ /* 0x000fda000bf06100 */
[----:B------:R-:W-:Y:S05]  /*0080*/  @P0 EXIT ;  /* 0x000000000000094d */ /* 0x000fea0003800000 */
[----:B------:R-:W0:Y:S01]  /*0090*/  LDCU.64 UR6, c[0x0][0x380] ;  /* 0x00007000ff0677ac */ /* 0x000e220008000a00 */
[----:B------:R-:W1:Y:S01]  /*00a0*/  LDCU.64 UR4, c[0x0][0x358] ;  /* 0x00006b00ff0477ac */ /* 0x000e620008000a00 */
[----:B0-----:R-:W-:-:S04]  /*00b0*/  LEA R2, P0, R0, UR6, 0x2 ;  /* 0x0000000600027c11 */ /* 0x001fc8000f8010ff */
[----:B------:R-:W-:-:S05]  /*00c0*/  LEA.HI.X R3, R0, UR7, RZ, 0x2, P0 ;  /* 0x0000000700037c11 */ /* 0x000fca00080f14ff */
[----:B-1----:R-:W2:Y:S02]  /*00d0*/  LDG.E R0, desc[UR4][R2.64] ;  /* 0x0000000402007981 */ /* 0x002ea4000c1e1900 */
[----:B--2---:R-:W-:-:S05]  /*00e0*/  VIADD R5, R0, 0x1 ;  /* 0x0000000100057836 */ /* 0x004fca0000000000 */
[----:B------:R-:W-:Y:S01]  /*00f0*/  STG.E desc[UR4][R2.64], R5 ;  /* 0x0000000502007986 */ /* 0x000fe2000c101904 */
[----:B------:R-:W-:Y:S05]  /*0100*/  EXIT ;  /* 0x000000000000794d */ /* 0x000fea0003800000 */
.L_x_0:
[----:B------:R-:W-:-:S00]  /*0110*/  BRA `(.L_x_0) ;  /* 0xfffffffc00fc7947 */ /* 0x000fc0000383ffff */
[----:B------:R-:W-:-:S00]  /*0120*/  NOP ;  /* 0x0000000000007918 */ /* 0x000fc00000000000 */
        /* <DEDUP_REMOVED lines=13> */
.L_x_1:


//--------------------- .nv.shared.reserved.0     --------------------------
	.section	.nv.shared.reserved.0,"aw",@nobits
	.weak		__nv_reservedSMEM_offset_0_alias
	.size		__nv_reservedSMEM_offset_0_alias, 0, 64
	.other		__nv_reservedSMEM_offset_0_alias,@"STO_CUDA_RESERVED_SHARED STV_DEFAULT"
__nv_reservedSMEM_offset_0_alias:
	.zero		0
	.zero		64


//--------------------- .nv.constant0._Z6addOnePim --------------------------
	.section	.nv.constant0._Z6addOnePim,"a",@progbits
	.sectionflags	@""
	.align	4
.nv.constant0._Z6addOnePim:
	.zero		912


//--------------------- SYMBOLS --------------------------

	.type		.nv.reservedSmem.offset0,@object
	.size		.nv.reservedSmem.offset0,0x4
